//
// Generated by NVIDIA NVVM Compiler
//
// Compiler Build ID: CL-36424714
// Cuda compilation tools, release 13.0, V13.0.88
// Based on NVVM 20.0.0
//

.version 9.0
.target sm_100
.address_size 64

	// .globl	_Z6kernelP7StructA
.extern .func  (.param .b32 func_retval0) vprintf
(
	.param .b64 vprintf_param_0,
	.param .b64 vprintf_param_1
)
;
.global .align 1 .b8 $str[8] = {45, 45, 62, 32, 37, 100, 10};
.global .align 1 .b8 $str$1[6] = {37, 100, 32, 45, 32};
.global .align 1 .b8 $str$2[2] = {10};

.visible .entry _Z6kernelP7StructA(
	.param .u64 .ptr .align 1 _Z6kernelP7StructA_param_0
)
{
	.local .align 8 .b8 	__local_depot0[8];
	.reg .b64 	%SP;
	.reg .b64 	%SPL;
	.reg .b32 	%r<36>;
	.reg .b64 	%rd<21>;

	mov.u64 	%SPL, __local_depot0;
	cvta.local.u64 	%SP, %SPL;
	ld.param.u64 	%rd1, [_Z6kernelP7StructA_param_0];
	add.u64 	%rd2, %SP, 0;
	add.u64 	%rd3, %SPL, 0;
	mov.u32 	%r1, %tid.x;
	st.local.u32 	[%rd3], %r1;
	mov.u64 	%rd4, $str;
	cvta.global.u64 	%rd5, %rd4;
	{ // callseq 0, 0
	.param .b64 param0;
	st.param.b64 	[param0], %rd5;
	.param .b64 param1;
	st.param.b64 	[param1], %rd2;
	.param .b32 retval0;
	call.uni (retval0), 
	vprintf, 
	(
	param0, 
	param1
	);
	ld.param.b32 	%r2, [retval0];
	} // callseq 0
	cvta.to.global.u64 	%rd6, %rd1;
	ld.global.u64 	%rd7, [%rd6];
	ld.u32 	%r4, [%rd7];
	st.local.u32 	[%rd3], %r4;
	mov.u64 	%rd8, $str$1;
	cvta.global.u64 	%rd9, %rd8;
	{ // callseq 1, 0
	.param .b64 param0;
	st.param.b64 	[param0], %rd9;
	.param .b64 param1;
	st.param.b64 	[param1], %rd2;
	.param .b32 retval0;
	call.uni (retval0), 
	vprintf, 
	(
	param0, 
	param1
	);
	ld.param.b32 	%r5, [retval0];
	} // callseq 1
	ld.global.u64 	%rd10, [%rd6];
	ld.u32 	%r7, [%rd10+4];
	st.local.u32 	[%rd3], %r7;
	{ // callseq 2, 0
	.param .b64 param0;
	st.param.b64 	[param0], %rd9;
	.param .b64 param1;
	st.param.b64 	[param1], %rd2;
	.param .b32 retval0;
	call.uni (retval0), 
	vprintf, 
	(
	param0, 
	param1
	);
	ld.param.b32 	%r8, [retval0];
	} // callseq 2
	ld.global.u64 	%rd11, [%rd6];
	ld.u32 	%r10, [%rd11+8];
	st.local.u32 	[%rd3], %r10;
	{ // callseq 3, 0
	.param .b64 param0;
	st.param.b64 	[param0], %rd9;
	.param .b64 param1;
	st.param.b64 	[param1], %rd2;
	.param .b32 retval0;
	call.uni (retval0), 
	vprintf, 
	(
	param0, 
	param1
	);
	ld.param.b32 	%r11, [retval0];
	} // callseq 3
	ld.global.u64 	%rd12, [%rd6];
	ld.u32 	%r13, [%rd12+12];
	st.local.u32 	[%rd3], %r13;
	{ // callseq 4, 0
	.param .b64 param0;
	st.param.b64 	[param0], %rd9;
	.param .b64 param1;
	st.param.b64 	[param1], %rd2;
	.param .b32 retval0;
	call.uni (retval0), 
	vprintf, 
	(
	param0, 
	param1
	);
	ld.param.b32 	%r14, [retval0];
	} // callseq 4
	ld.global.u64 	%rd13, [%rd6];
	ld.u32 	%r16, [%rd13+16];
	st.local.u32 	[%rd3], %r16;
	{ // callseq 5, 0
	.param .b64 param0;
	st.param.b64 	[param0], %rd9;
	.param .b64 param1;
	st.param.b64 	[param1], %rd2;
	.param .b32 retval0;
	call.uni (retval0), 
	vprintf, 
	(
	param0, 
	param1
	);
	ld.param.b32 	%r17, [retval0];
	} // callseq 5
	ld.global.u64 	%rd14, [%rd6];
	ld.u32 	%r19, [%rd14+20];
	st.local.u32 	[%rd3], %r19;
	{ // callseq 6, 0
	.param .b64 param0;
	st.param.b64 	[param0], %rd9;
	.param .b64 param1;
	st.param.b64 	[param1], %rd2;
	.param .b32 retval0;
	call.uni (retval0), 
	vprintf, 
	(
	param0, 
	param1
	);
	ld.param.b32 	%r20, [retval0];
	} // callseq 6
	ld.global.u64 	%rd15, [%rd6];
	ld.u32 	%r22, [%rd15+24];
	st.local.u32 	[%rd3], %r22;
	{ // callseq 7, 0
	.param .b64 param0;
	st.param.b64 	[param0], %rd9;
	.param .b64 param1;
	st.param.b64 	[param1], %rd2;
	.param .b32 retval0;
	call.uni (retval0), 
	vprintf, 
	(
	param0, 
	param1
	);
	ld.param.b32 	%r23, [retval0];
	} // callseq 7
	ld.global.u64 	%rd16, [%rd6];
	ld.u32 	%r25, [%rd16+28];
	st.local.u32 	[%rd3], %r25;
	{ // callseq 8, 0
	.param .b64 param0;
	st.param.b64 	[param0], %rd9;
	.param .b64 param1;
	st.param.b64 	[param1], %rd2;
	.param .b32 retval0;
	call.uni (retval0), 
	vprintf, 
	(
	param0, 
	param1
	);
	ld.param.b32 	%r26, [retval0];
	} // callseq 8
	ld.global.u64 	%rd17, [%rd6];
	ld.u32 	%r28, [%rd17+32];
	st.local.u32 	[%rd3], %r28;
	{ // callseq 9, 0
	.param .b64 param0;
	st.param.b64 	[param0], %rd9;
	.param .b64 param1;
	st.param.b64 	[param1], %rd2;
	.param .b32 retval0;
	call.uni (retval0), 
	vprintf, 
	(
	param0, 
	param1
	);
	ld.param.b32 	%r29, [retval0];
	} // callseq 9
	ld.global.u64 	%rd18, [%rd6];
	ld.u32 	%r31, [%rd18+36];
	st.local.u32 	[%rd3], %r31;
	{ // callseq 10, 0
	.param .b64 param0;
	st.param.b64 	[param0], %rd9;
	.param .b64 param1;
	st.param.b64 	[param1], %rd2;
	.param .b32 retval0;
	call.uni (retval0), 
	vprintf, 
	(
	param0, 
	param1
	);
	ld.param.b32 	%r32, [retval0];
	} // callseq 10
	mov.u64 	%rd19, $str$2;
	cvta.global.u64 	%rd20, %rd19;
	{ // callseq 11, 0
	.param .b64 param0;
	st.param.b64 	[param0], %rd20;
	.param .b64 param1;
	st.param.b64 	[param1], 0;
	.param .b32 retval0;
	call.uni (retval0), 
	vprintf, 
	(
	param0, 
	param1
	);
	ld.param.b32 	%r34, [retval0];
	} // callseq 11
	ret;

}


// ===== COMPILED SASS (sm_100) =====

	.target	sm_100

	.elftype	@"ET_EXEC"


//--------------------- .note.nv.tkinfo           --------------------------
	.section	.note.nv.tkinfo,"",@"SHT_NOTE"
	.sectionflags	@"SHF_NOTE_NV_TKINFO"
	.tkinfo
        /*0018*/ 	.word	0x00000002
        /*0030*/ 	.string	""
        /*0030*/ 	.string	"ptxas"
        /*0030*/ 	.string	"Cuda compilation tools, release 13.0, V13.0.88"
        /*0030*/ 	.string	"Build cuda_13.0.r13.0/compiler.36424714_0"
        /*0030*/ 	.string	"-arch sm_100 -m 64 "



//--------------------- .note.nv.cuinfo           --------------------------
	.section	.note.nv.cuinfo,"",@"SHT_NOTE"
	.sectionflags	@"SHF_NOTE_NV_CUINFO"
        /*0018*/ 	.short	0x0002
        /*001a*/ 	.short	0x0064
        /*001c*/ 	.short	0x0082
	.zero		2


//--------------------- .nv.info                  --------------------------
	.section	.nv.info,"",@"SHT_CUDA_INFO"
	.align	4


	//----- nvinfo : EIATTR_REGCOUNT
	.align		4
        /*0000*/ 	.byte	0x04, 0x2f
        /*0002*/ 	.short	(.L_4 - .L_3)
	.align		4
.L_3:
        /*0004*/ 	.word	index@(_Z6kernelP7StructA)
        /*0008*/ 	.word	0x00000018


	//----- nvinfo : EIATTR_FRAME_SIZE
	.align		4
.L_4:
        /*000c*/ 	.byte	0x04, 0x11
        /*000e*/ 	.short	(.L_6 - .L_5)
	.align		4
.L_5:
        /*0010*/ 	.word	index@(_Z6kernelP7StructA)
        /*0014*/ 	.word	0x00000008


	//----- nvinfo : EIATTR_MIN_STACK_SIZE
	.align		4
.L_6:
        /*0018*/ 	.byte	0x04, 0x12
        /*001a*/ 	.short	(.L_8 - .L_7)
	.align		4
.L_7:
        /*001c*/ 	.word	index@(_Z6kernelP7StructA)
        /*0020*/ 	.word	0x00000008
.L_8:


//--------------------- .nv.compat                --------------------------
	.section	.nv.compat,"",@"SHT_CUDA_COMPAT_INFO"
	.align	4
        /*0000*/ 	.byte	0x02, 0x09, 0x00, 0x00, 0x02, 0x02, 0x01, 0x00, 0x02, 0x05, 0x05, 0x00, 0x03, 0x07, 0x01, 0x01
        /*0010*/ 	.byte	0x02, 0x03, 0x00, 0x00, 0x02, 0x06, 0x01, 0x00, 0x04, 0x0b, 0x08, 0x00, 0x09, 0x00, 0x00, 0x00
        /*0020*/ 	.byte	0x00, 0x00, 0x00, 0x00


//--------------------- .nv.info._Z6kernelP7StructA --------------------------
	.section	.nv.info._Z6kernelP7StructA,"",@"SHT_CUDA_INFO"
	.sectionflags	@""
	.align	4


	//----- nvinfo : EIATTR_CUDA_API_VERSION
	.align		4
        /*0000*/ 	.byte	0x04, 0x37
        /*0002*/ 	.short	(.L_10 - .L_9)
.L_9:
        /*0004*/ 	.word	0x00000082


	//----- nvinfo : EIATTR_KPARAM_INFO
	.align		4
.L_10:
        /*0008*/ 	.byte	0x04, 0x17
        /*000a*/ 	.short	(.L_12 - .L_11)
.L_11:
        /*000c*/ 	.word	0x00000000
        /*0010*/ 	.short	0x0000
        /*0012*/ 	.short	0x0000
        /*0014*/ 	.byte	0x00, 0xf5, 0x21, 0x00


	//----- nvinfo : EIATTR_SPARSE_MMA_MASK
	.align		4
.L_12:
        /*0018*/ 	.byte	0x03, 0x50
        /*001a*/ 	.short	0x0000


	//----- nvinfo : EIATTR_MAXREG_COUNT
	.align		4
        /*001c*/ 	.byte	0x03, 0x1b
        /*001e*/ 	.short	0x00ff


	//----- nvinfo : EIATTR_EXTERNS
	.align		4
        /*0020*/ 	.byte	0x04, 0x0f
        /*0022*/ 	.short	(.L_14 - .L_13)


	//   ....[0]....
	.align		4
.L_13:
        /*0024*/ 	.word	index@(vprintf)


	//----- nvinfo : EIATTR_MERCURY_ISA_VERSION
	.align		4
.L_14:
        /*0028*/ 	.byte	0x03, 0x5f
        /*002a*/ 	.short	0x0101


	//----- nvinfo : EIATTR_VRC_CTA_INIT_COUNT
	.align		4
        /*002c*/ 	.byte	0x02, 0x4a
	.zero		1
	.zero		1


	//----- nvinfo : EIATTR_SYSCALL_OFFSETS
	.align		4
        /*0030*/ 	.byte	0x04, 0x46
        /*0032*/ 	.short	(.L_16 - .L_15)


	//   ....[0]....
.L_15:
        /*0034*/ 	.word	0x00000110


	//   ....[1]....
        /*0038*/ 	.word	0x000001d0


	//   ....[2]....
        /*003c*/ 	.word	0x00000290


	//   ....[3]....
        /*0040*/ 	.word	0x00000350


	//   ....[4]....
        /*0044*/ 	.word	0x00000410


	//   ....[5]....
        /*0048*/ 	.word	0x000004d0


	//   ....[6]....
        /*004c*/ 	.word	0x00000590


	//   ....[7]....
        /*0050*/ 	.word	0x00000650


	//   ....[8]....
        /*0054*/ 	.word	0x00000710


	//   ....[9]....
        /*0058*/ 	.word	0x000007d0


	//   ....[10]....
        /*005c*/ 	.word	0x00000890


	//   ....[11]....
        /*0060*/ 	.word	0x00000900


	//----- nvinfo : EIATTR_EXIT_INSTR_OFFSETS
	.align		4
.L_16:
        /*0064*/ 	.byte	0x04, 0x1c
        /*0066*/ 	.short	(.L_18 - .L_17)


	//   ....[0]....
.L_17:
        /*0068*/ 	.word	0x00000910


	//----- nvinfo : EIATTR_CBANK_PARAM_SIZE
	.align		4
.L_18:
        /*006c*/ 	.byte	0x03, 0x19
        /*006e*/ 	.short	0x0008


	//----- nvinfo : EIATTR_PARAM_CBANK
	.align		4
        /*0070*/ 	.byte	0x04, 0x0a
        /*0072*/ 	.short	(.L_20 - .L_19)
	.align		4
.L_19:
        /*0074*/ 	.word	index@(.nv.constant0._Z6kernelP7StructA)
        /*0078*/ 	.short	0x0380
        /*007a*/ 	.short	0x0008


	//----- nvinfo : EIATTR_SW_WAR
	.align		4
.L_20:
        /*007c*/ 	.byte	0x04, 0x36
        /*007e*/ 	.short	(.L_22 - .L_21)
.L_21:
        /*0080*/ 	.word	0x00000008
.L_22:


//--------------------- .nv.callgraph             --------------------------
	.section	.nv.callgraph,"",@"SHT_CUDA_CALLGRAPH"
	.align	4
	.sectionentsize	8
	.align		4
        /*0000*/ 	.word	0x00000000
	.align		4
        /*0004*/ 	.word	0xffffffff
	.align		4
        /*0008*/ 	.word	index@(_Z6kernelP7StructA)
	.align		4
        /*000c*/ 	.word	index@(vprintf)
	.align		4
        /*0010*/ 	.word	0x00000000
	.align		4
        /*0014*/ 	.word	0xfffffffe
	.align		4
        /*0018*/ 	.word	0x00000000
	.align		4
        /*001c*/ 	.word	0xfffffffd
	.align		4
        /*0020*/ 	.word	0x00000000
	.align		4
        /*0024*/ 	.word	0xfffffffc


//--------------------- .nv.constant4             --------------------------
	.section	.nv.constant4,"a",@progbits
	.align	8
	.align		8
.nv.constant4:
        /*0000*/ 	.dword	vprintf
	.align		8
        /*0008*/ 	.dword	$str
	.align		8
        /*0010*/ 	.dword	$str$1
	.align		8
        /*0018*/ 	.dword	$str$2


//--------------------- .text._Z6kernelP7StructA  --------------------------
	.section	.text._Z6kernelP7StructA,"ax",@progbits
	.align	128
        .global         _Z6kernelP7StructA
        .type           _Z6kernelP7StructA,@function
        .size           _Z6kernelP7StructA,(.L_x_13 - _Z6kernelP7StructA)
        .other          _Z6kernelP7StructA,@"STO_CUDA_ENTRY STV_DEFAULT"
_Z6kernelP7StructA:
.text._Z6kernelP7StructA:
[----:B------:R-:W0:Y:S01]  /*0000*/  LDC R1, c[0x0][0x37c] ;  /* 0x0000df00ff017b82 */ /* 0x000e220000000800 */
[----:B------:R-:W1:Y:S01]  /*0010*/  S2R R0, SR_TID.X ;  /* 0x0000000000007919 */ /* 0x000e620000002100 */
[----:B------:R-:W2:Y:S01]  /*0020*/  LDCU UR4, c[0x0][0x2f8] ;  /* 0x00005f00ff0477ac */ /* 0x000ea20008000800 */
[----:B0-----:R-:W-:Y:S01]  /*0030*/  VIADD R1, R1, 0xfffffff8 ;  /* 0xfffffff801017836 */ /* 0x001fe20000000000 */
[----:B------:R-:W-:Y:S01]  /*0040*/  MOV R2, 0x0 ;  /* 0x0000000000027802 */ /* 0x000fe20000000f00 */
[----:B------:R-:W0:Y:S03]  /*0050*/  LDCU UR5, c[0x0][0x2fc] ;  /* 0x00005f80ff0577ac */ /* 0x000e260008000800 */
[----:B------:R3:W4:Y:S01]  /*0060*/  LDC.64 R8, c[0x4][R2] ;  /* 0x0100000002087b82 */ /* 0x0007220000000a00 */
[----:B------:R-:W5:Y:S01]  /*0070*/  LDCU.64 UR6, c[0x4][0x8] ;  /* 0x01000100ff0677ac */ /* 0x000f620008000a00 */
[----:B------:R-:W1:Y:S01]  /*0080*/  LDCU.64 UR36, c[0x0][0x358] ;  /* 0x00006b00ff2477ac */ /* 0x000e620008000a00 */
[----:B--2---:R-:W-:-:S05]  /*0090*/  IADD3 R16, P0, PT, R1, UR4, RZ ;  /* 0x0000000401107c10 */ /* 0x004fca000ff1e0ff */
[----:B0-----:R-:W-:Y:S02]  /*00a0*/  IMAD.X R17, RZ, RZ, UR5, P0 ;  /* 0x00000005ff117e24 */ /* 0x001fe400080e06ff */
[----:B------:R-:W-:Y:S01]  /*00b0*/  IMAD.MOV.U32 R6, RZ, RZ, R16 ;  /* 0x000000ffff067224 */ /* 0x000fe200078e0010 */
[----:B-----5:R-:W-:Y:S01]  /*00c0*/  MOV R4, UR6 ;  /* 0x0000000600047c02 */ /* 0x020fe20008000f00 */
[----:B------:R-:W-:Y:S01]  /*00d0*/  IMAD.U32 R5, RZ, RZ, UR7 ;  /* 0x00000007ff057e24 */ /* 0x000fe2000f8e00ff */
[----:B------:R-:W-:Y:S01]  /*00e0*/  MOV R7, R17 ;  /* 0x0000001100077202 */ /* 0x000fe20000000f00 */
[----:B-1----:R3:W-:Y:S06]  /*00f0*/  STL [R1], R0 ;  /* 0x0000000001007387 */ /* 0x0027ec0000100800 */
[----:B------:R-:W-:-:S07]  /*0100*/  LEPC R20, `(.L_x_0) ;  /* 0x000000001014794e */ /* 0x000fce0000000000 */
[----:B---34-:R-:W-:Y:S05]  /*0110*/  CALL.ABS.NOINC R8 ;  /* 0x0000000008007343 */ /* 0x018fea0003c00000 */
.L_x_0:
[----:B------:R-:W0:Y:S01]  /*0120*/  LDC.64 R8, c[0x0][0x380] ;  /* 0x0000e000ff087b82 */ /* 0x000e220000000a00 */
[----:B------:R-:W1:Y:S01]  /*0130*/  LDCU.64 UR4, c[0x4][0x10] ;  /* 0x01000200ff0477ac */ /* 0x000e620008000a00 */
[----:B0-----:R-:W2:Y:S04]  /*0140*/  LDG.E.64 R8, desc[UR36][R8.64] ;  /* 0x0000002408087981 */ /* 0x001ea8000c1e1b00 */
[----:B--2---:R-:W2:Y:S02]  /*0150*/  LD.E R0, desc[UR36][R8.64] ;  /* 0x0000002408007980 */ /* 0x004ea4000c101900 */
[----:B------:R0:W3:Y:S01]  /*0160*/  LDC.64 R10, c[0x4][R2] ;  /* 0x01000000020a7b82 */ /* 0x0000e20000000a00 */
[----:B-1----:R-:W-:Y:S01]  /*0170*/  IMAD.U32 R4, RZ, RZ, UR4 ;  /* 0x00000004ff047e24 */ /* 0x002fe2000f8e00ff */
[----:B------:R-:W-:Y:S01]  /*0180*/  MOV R6, R16 ;  /* 0x0000001000067202 */ /* 0x000fe20000000f00 */
[----:B------:R-:W-:-:S02]  /*0190*/  IMAD.U32 R5, RZ, RZ, UR5 ;  /* 0x00000005ff057e24 */ /* 0x000fc4000f8e00ff */
[----:B------:R-:W-:Y:S01]  /*01a0*/  IMAD.MOV.U32 R7, RZ, RZ, R17 ;  /* 0x000000ffff077224 */ /* 0x000fe200078e0011 */
[----:B--23--:R0:W-:Y:S06]  /*01b0*/  STL [R1], R0 ;  /* 0x0000000001007387 */ /* 0x00c1ec0000100800 */
[----:B------:R-:W-:-:S07]  /*01c0*/  LEPC R20, `(.L_x_1) ;  /* 0x000000001014794e */ /* 0x000fce0000000000 */
[----:B0-----:R-:W-:Y:S05]  /*01d0*/  CALL.ABS.NOINC R10 ;  /* 0x000000000a007343 */ /* 0x001fea0003c00000 */
.L_x_1:
[----:B------:R-:W0:Y:S01]  /*01e0*/  LDC.64 R10, c[0x0][0x380] ;  /* 0x0000e000ff0a7b82 */ /* 0x000e220000000a00 */
[----:B------:R-:W1:Y:S01]  /*01f0*/  LDCU.64 UR4, c[0x4][0x10] ;  /* 0x01000200ff0477ac */ /* 0x000e620008000a00 */
[----:B0-----:R-:W2:Y:S04]  /*0200*/  LDG.E.64 R8, desc[UR36][R10.64] ;  /* 0x000000240a087981 */ /* 0x001ea8000c1e1b00 */
[----:B--2---:R-:W2:Y:S02]  /*0210*/  LD.E R8, desc[UR36][R8.64+0x4] ;  /* 0x0000042408087980 */ /* 0x004ea4000c101900 */
[----:B------:R0:W3:Y:S01]  /*0220*/  LDC.64 R12, c[0x4][R2] ;  /* 0x01000000020c7b82 */ /* 0x0000e20000000a00 */
[----:B-1----:R-:W-:Y:S01]  /*0230*/  IMAD.U32 R4, RZ, RZ, UR4 ;  /* 0x00000004ff047e24 */ /* 0x002fe2000f8e00ff */
[----:B------:R-:W-:Y:S01]  /*0240*/  MOV R5, UR5 ;  /* 0x0000000500057c02 */ /* 0x000fe20008000f00 */
[----:B------:R-:W-:-:S02]  /*0250*/  IMAD.MOV.U32 R6, RZ, RZ, R16 ;  /* 0x000000ffff067224 */ /* 0x000fc400078e0010 */
[----:B------:R-:W-:Y:S01]  /*0260*/  IMAD.MOV.U32 R7, RZ, RZ, R17 ;  /* 0x000000ffff077224 */ /* 0x000fe200078e0011 */
[----:B--23--:R0:W-:Y:S06]  /*0270*/  STL [R1], R8 ;  /* 0x0000000801007387 */ /* 0x00c1ec0000100800 */
[----:B------:R-:W-:-:S07]  /*0280*/  LEPC R20, `(.L_x_2) ;  /* 0x000000001014794e */ /* 0x000fce0000000000 */
[----:B0-----:R-:W-:Y:S05]  /*0290*/  CALL.ABS.NOINC R12 ;  /* 0x000000000c007343 */ /* 0x001fea0003c00000 */
.L_x_2:
[----:B------:R-:W0:Y:S01]  /*02a0*/  LDC.64 R10, c[0x0][0x380] ;  /* 0x0000e000ff0a7b82 */ /* 0x000e220000000a00 */
[----:B------:R-:W1:Y:S01]  /*02b0*/  LDCU.64 UR4, c[0x4][0x10] ;  /* 0x01000200ff0477ac */ /* 0x000e620008000a00 */
[----:B0-----:R-:W2:Y:S04]  /*02c0*/  LDG.E.64 R8, desc[UR36][R10.64] ;  /* 0x000000240a087981 */ /* 0x001ea8000c1e1b00 */
[----:B--2---:R-:W2:Y:S02]  /*02d0*/  LD.E R8, desc[UR36][R8.64+0x8] ;  /* 0x0000082408087980 */ /* 0x004ea4000c101900 */
[----:B------:R0:W3:Y:S01]  /*02e0*/  LDC.64 R12, c[0x4][R2] ;  /* 0x01000000020c7b82 */ /* 0x0000e20000000a00 */
[----:B-1----:R-:W-:Y:S01]  /*02f0*/  MOV R4, UR4 ;  /* 0x0000000400047c02 */ /* 0x002fe20008000f00 */
[----:B------:R-:W-:Y:S01]  /*0300*/  IMAD.U32 R5, RZ, RZ, UR5 ;  /* 0x00000005ff057e24 */ /* 0x000fe2000f8e00ff */
[----:B------:R-:W-:Y:S01]  /*0310*/  MOV R7, R17 ;  /* 0x0000001100077202 */ /* 0x000fe20000000f00 */
[----:B------:R-:W-:Y:S01]  /*0320*/  IMAD.MOV.U32 R6, RZ, RZ, R16 ;  /* 0x000000ffff067224 */ /* 0x000fe200078e0010 */
[----:B--23--:R0:W-:Y:S06]  /*0330*/  STL [R1], R8 ;  /* 0x0000000801007387 */ /* 0x00c1ec0000100800 */
[----:B------:R-:W-:-:S07]  /*0340*/  LEPC R20, `(.L_x_3) ;  /* 0x000000001014794e */ /* 0x000fce0000000000 */
[----:B0-----:R-:W-:Y:S05]  /*0350*/  CALL.ABS.NOINC R12 ;  /* 0x000000000c007343 */ /* 0x001fea0003c00000 */
.L_x_3:
        /* <DEDUP_REMOVED lines=12> */
.L_x_4:
        /* <DEDUP_REMOVED lines=12> */
.L_x_5:
        /* <DEDUP_REMOVED lines=12> */
.L_x_6:
        /* <DEDUP_REMOVED lines=12> */
.L_x_7:
[----:B------:R-:W0:Y:S01]  /*0660*/  LDC.64 R10, c[0x0][0x380] ;  /* 0x0000e000ff0a7b82 */ /* 0x000e220000000a00 */
[----:B------:R-:W1:Y:S01]  /*0670*/  LDCU.64 UR4, c[0x4][0x10] ;  /* 0x01000200ff0477ac */ /* 0x000e620008000a00 */
[----:B0-----:R-:W2:Y:S04]  /*0680*/  LDG.E.64 R8, desc[UR36][R10.64] ;  /* 0x000000240a087981 */ /* 0x001ea8000c1e1b00 */
[----:B--2---:R-:W2:Y:S02]  /*0690*/  LD.E R8, desc[UR36][R8.64+0x1c] ;  /* 0x00001c2408087980 */ /* 0x004ea4000c101900 */
[----:B------:R0:W3:Y:S01]  /*06a0*/  LDC.64 R12, c[0x4][R2] ;  /* 0x01000000020c7b82 */ /* 0x0000e20000000a00 */
[----:B-1----:R-:W-:Y:S01]  /*06b0*/  IMAD.U32 R4, RZ, RZ, UR4 ;  /* 0x00000004ff047e24 */ /* 0x002fe2000f8e00ff */
[----:B------:R-:W-:Y:S01]  /*06c0*/  MOV R5, UR5 ;  /* 0x0000000500057c02 */ /* 0x000fe20008000f00 */
[----:B------:R-:W-:Y:S01]  /*06d0*/  IMAD.MOV.U32 R6, RZ, RZ, R16 ;  /* 0x000000ffff067224 */ /* 0x000fe200078e0010 */
[----:B------:R-:W-:Y:S01]  /*06e0*/  MOV R7, R17 ;  /* 0x0000001100077202 */ /* 0x000fe20000000f00 */
[----:B--23--:R0:W-:Y:S06]  /*06f0*/  STL [R1], R8 ;  /* 0x0000000801007387 */ /* 0x00c1ec0000100800 */
[----:B------:R-:W-:-:S07]  /*0700*/  LEPC R20, `(.L_x_8) ;  /* 0x000000001014794e */ /* 0x000fce0000000000 */
[----:B0-----:R-:W-:Y:S05]  /*0710*/  CALL.ABS.NOINC R12 ;  /* 0x000000000c007343 */ /* 0x001fea0003c00000 */
.L_x_8:
        /* <DEDUP_REMOVED lines=12> */
.L_x_9:
        /* <DEDUP_REMOVED lines=12> */
.L_x_10:
[----:B------:R-:W0:Y:S01]  /*08a0*/  LDC.64 R2, c[0x4][R2] ;  /* 0x0100000002027b82 */ /* 0x000e220000000a00 */
[----:B------:R-:W1:Y:S01]  /*08b0*/  LDCU.64 UR4, c[0x4][0x18] ;  /* 0x01000300ff0477ac */ /* 0x000e620008000a00 */
[----:B------:R-:W-:Y:S01]  /*08c0*/  CS2R R6, SRZ ;  /* 0x0000000000067805 */ /* 0x000fe2000001ff00 */
[----:B-1----:R-:W-:Y:S01]  /*08d0*/  IMAD.U32 R4, RZ, RZ, UR4 ;  /* 0x00000004ff047e24 */ /* 0x002fe2000f8e00ff */
[----:B------:R-:W-:-:S07]  /*08e0*/  MOV R5, UR5 ;  /* 0x0000000500057c02 */ /* 0x000fce0008000f00 */
[----:B------:R-:W-:-:S07]  /*08f0*/  LEPC R20, `(.L_x_11) ;  /* 0x000000001014794e */ /* 0x000fce0000000000 */
[----:B0-----:R-:W-:Y:S05]  /*0900*/  CALL.ABS.NOINC R2 ;  /* 0x0000000002007343 */ /* 0x001fea0003c00000 */
.L_x_11:
[----:B------:R-:W-:Y:S05]  /*0910*/  EXIT ;  /* 0x000000000000794d */ /* 0x000fea0003800000 */
.L_x_12:
[----:B------:R-:W-:-:S00]  /*0920*/  BRA `(.L_x_12) ;  /* 0xfffffffc00fc7947 */ /* 0x000fc0000383ffff */
[----:B------:R-:W-:-:S00]  /*0930*/  NOP ;  /* 0x0000000000007918 */ /* 0x000fc00000000000 */
        /* <DEDUP_REMOVED lines=12> */
.L_x_13:


//--------------------- .nv.global.init           --------------------------
	.section	.nv.global.init,"aw",@progbits
.nv.global.init:
	.type		$str$2,@object
	.size		$str$2,($str$1 - $str$2)
$str$2:
        /*0000*/ 	.byte	0x0a, 0x00
	.type		$str$1,@object
	.size		$str$1,($str - $str$1)
$str$1:
        /*0002*/ 	.byte	0x25, 0x64, 0x20, 0x2d, 0x20, 0x00
	.type		$str,@object
	.size		$str,(.L_0 - $str)
$str:
        /*0008*/ 	.byte	0x2d, 0x2d, 0x3e, 0x20, 0x25, 0x64, 0x0a, 0x00
.L_0:


//--------------------- .nv.shared.reserved.0     --------------------------
	.section	.nv.shared.reserved.0,"aw",@nobits
	.weak		__nv_reservedSMEM_offset_0_alias
	.size		__nv_reservedSMEM_offset_0_alias, 0, 64
	.other		__nv_reservedSMEM_offset_0_alias,@"STO_CUDA_RESERVED_SHARED STV_DEFAULT"
__nv_reservedSMEM_offset_0_alias:
	.zero		0
	.zero		64


//--------------------- .nv.constant0._Z6kernelP7StructA --------------------------
	.section	.nv.constant0._Z6kernelP7StructA,"a",@progbits
	.sectionflags	@""
	.align	4
.nv.constant0._Z6kernelP7StructA:
	.zero		904


//--------------------- SYMBOLS --------------------------

	.type		.nv.reservedSmem.offset0,@object
	.size		.nv.reservedSmem.offset0,0x4
	.type		vprintf,@function
